	.headerflags	@"EF_CUDA_TEXMODE_UNIFIED EF_CUDA_64BIT_ADDRESS EF_CUDA_SM86 EF_CUDA_VIRTUAL_SM(EF_CUDA_SM86)"
	.elftype	@"ET_EXEC"


//--------------------- .nv.info                  --------------------------
	.section	.nv.info,"",@"SHT_CUDA_INFO"
	.align	4


	//----- nvinfo : EIATTR_REGCOUNT
	.align		4
        /*0000*/ 	.byte	0x04, 0x2f
        /*0002*/ 	.short	(.L_3 - .L_2)
	.align		4
.L_2:
        /*0004*/ 	.word	index@(l2norm_fwd_kernel)
        /*0008*/ 	.word	0x0000003b


	//----- nvinfo : EIATTR_MAX_STACK_SIZE
	.align		4
.L_3:
        /*000c*/ 	.byte	0x04, 0x23
        /*000e*/ 	.short	(.L_5 - .L_4)
	.align		4
.L_4:
        /*0010*/ 	.word	index@(l2norm_fwd_kernel)
        /*0014*/ 	.word	0x00000000


	//----- nvinfo : EIATTR_MIN_STACK_SIZE
	.align		4
.L_5:
        /*0018*/ 	.byte	0x04, 0x12
        /*001a*/ 	.short	(.L_7 - .L_6)
	.align		4
.L_6:
        /*001c*/ 	.word	index@(l2norm_fwd_kernel)
        /*0020*/ 	.word	0x00000000


	//----- nvinfo : EIATTR_FRAME_SIZE
	.align		4
.L_7:
        /*0024*/ 	.byte	0x04, 0x11
        /*0026*/ 	.short	(.L_9 - .L_8)
	.align		4
.L_8:
        /*0028*/ 	.word	index@(l2norm_fwd_kernel)
        /*002c*/ 	.word	0x00000000
.L_9:


//--------------------- .nv.info.l2norm_fwd_kernel --------------------------
	.section	.nv.info.l2norm_fwd_kernel,"",@"SHT_CUDA_INFO"
	.align	4


	//----- nvinfo : EIATTR_CUDA_API_VERSION
	.align		4
        /*0000*/ 	.byte	0x04, 0x37
        /*0002*/ 	.short	(.L_11 - .L_10)
.L_10:
        /*0004*/ 	.word	0x0000007b


	//----- nvinfo : EIATTR_SW2861232_WAR
	.align		4
.L_11:
        /*0008*/ 	.byte	0x01, 0x35
	.zero		2


	//----- nvinfo : EIATTR_PARAM_CBANK
	.align		4
        /*000c*/ 	.byte	0x04, 0x0a
        /*000e*/ 	.short	(.L_13 - .L_12)
	.align		4
.L_12:
        /*0010*/ 	.word	index@(.nv.constant0.l2norm_fwd_kernel)
        /*0014*/ 	.short	0x0160
        /*0016*/ 	.short	0x001c


	//----- nvinfo : EIATTR_CBANK_PARAM_SIZE
	.align		4
.L_13:
        /*0018*/ 	.byte	0x03, 0x19
        /*001a*/ 	.short	0x001c


	//----- nvinfo : EIATTR_KPARAM_INFO
	.align		4
        /*001c*/ 	.byte	0x04, 0x17
        /*001e*/ 	.short	(.L_15 - .L_14)
.L_14:
        /*0020*/ 	.word	0x00000000
        /*0024*/ 	.short	0x0003
        /*0026*/ 	.short	0x0018
        /*0028*/ 	.byte	0x00, 0xf0, 0x11, 0x00


	//----- nvinfo : EIATTR_KPARAM_INFO
	.align		4
.L_15:
        /*002c*/ 	.byte	0x04, 0x17
        /*002e*/ 	.short	(.L_17 - .L_16)
.L_16:
        /*0030*/ 	.word	0x00000000
        /*0034*/ 	.short	0x0002
        /*0036*/ 	.short	0x0010
        /*0038*/ 	.byte	0x00, 0xf0, 0x21, 0x00


	//----- nvinfo : EIATTR_KPARAM_INFO
	.align		4
.L_17:
        /*003c*/ 	.byte	0x04, 0x17
        /*003e*/ 	.short	(.L_19 - .L_18)
.L_18:
        /*0040*/ 	.word	0x00000000
        /*0044*/ 	.short	0x0001
        /*0046*/ 	.short	0x0008
        /*0048*/ 	.byte	0x00, 0xf0, 0x21, 0x00


	//----- nvinfo : EIATTR_KPARAM_INFO
	.align		4
.L_19:
        /*004c*/ 	.byte	0x04, 0x17
        /*004e*/ 	.short	(.L_21 - .L_20)
.L_20:
        /*0050*/ 	.word	0x00000000
        /*0054*/ 	.short	0x0000
        /*0056*/ 	.short	0x0000
        /*0058*/ 	.byte	0x00, 0xf0, 0x21, 0x00


	//----- nvinfo : EIATTR_MAXREG_COUNT
	.align		4
.L_21:
        /*005c*/ 	.byte	0x03, 0x1b
        /*005e*/ 	.short	0x00ff


	//----- nvinfo : EIATTR_COOP_GROUP_MASK_REGIDS
	.align		4
        /*0060*/ 	.byte	0x04, 0x29
        /*0062*/ 	.short	(.L_23 - .L_22)


	//   ....[0]....
.L_22:
        /*0064*/ 	.word	0xffffffff


	//   ....[1]....
        /*0068*/ 	.word	0xffffffff


	//   ....[2]....
        /*006c*/ 	.word	0xffffffff


	//   ....[3]....
        /*0070*/ 	.word	0xffffffff


	//   ....[4]....
        /*0074*/ 	.word	0xffffffff


	//   ....[5]....
        /*0078*/ 	.word	0xffffffff


	//   ....[6]....
        /*007c*/ 	.word	0xffffffff


	//   ....[7]....
        /*0080*/ 	.word	0xffffffff


	//   ....[8]....
        /*0084*/ 	.word	0xffffffff


	//   ....[9]....
        /*0088*/ 	.word	0xffffffff


	//   ....[10]....
        /*008c*/ 	.word	0xffffffff


	//   ....[11]....
        /*0090*/ 	.word	0xffffffff


	//   ....[12]....
        /*0094*/ 	.word	0xffffffff


	//   ....[13]....
        /*0098*/ 	.word	0xffffffff


	//   ....[14]....
        /*009c*/ 	.word	0xffffffff


	//   ....[15]....
        /*00a0*/ 	.word	0xffffffff


	//----- nvinfo : EIATTR_COOP_GROUP_INSTR_OFFSETS
	.align		4
.L_23:
        /*00a4*/ 	.byte	0x04, 0x28
        /*00a6*/ 	.short	(.L_25 - .L_24)


	//   ....[0]....
.L_24:
        /*00a8*/ 	.word	0x00000660


	//   ....[1]....
        /*00ac*/ 	.word	0x00000740


	//   ....[2]....
        /*00b0*/ 	.word	0x000007b0


	//   ....[3]....
        /*00b4*/ 	.word	0x000007f0


	//   ....[4]....
        /*00b8*/ 	.word	0x00000800


	//   ....[5]....
        /*00bc*/ 	.word	0x00000820


	//   ....[6]....
        /*00c0*/ 	.word	0x00000840


	//   ....[7]....
        /*00c4*/ 	.word	0x00000870


	//   ....[8]....
        /*00c8*/ 	.word	0x00000880


	//   ....[9]....
        /*00cc*/ 	.word	0x000008a0


	//   ....[10]....
        /*00d0*/ 	.word	0x000008c0


	//   ....[11]....
        /*00d4*/ 	.word	0x000008f0


	//   ....[12]....
        /*00d8*/ 	.word	0x00000900


	//   ....[13]....
        /*00dc*/ 	.word	0x00000920


	//   ....[14]....
        /*00e0*/ 	.word	0x00000940


	//   ....[15]....
        /*00e4*/ 	.word	0x00000980


	//----- nvinfo : EIATTR_EXIT_INSTR_OFFSETS
	.align		4
.L_25:
        /*00e8*/ 	.byte	0x04, 0x1c
        /*00ea*/ 	.short	(.L_27 - .L_26)


	//   ....[0]....
.L_26:
        /*00ec*/ 	.word	0x000010c0


	//   ....[1]....
        /*00f0*/ 	.word	0x00001120


	//----- nvinfo : EIATTR_MAX_THREADS
	.align		4
.L_27:
        /*00f4*/ 	.byte	0x04, 0x05
        /*00f6*/ 	.short	(.L_29 - .L_28)
.L_28:
        /*00f8*/ 	.word	0x00000020
        /*00fc*/ 	.word	0x00000001
        /*0100*/ 	.word	0x00000001
.L_29:


//--------------------- .nv.rel.action            --------------------------
	.section	.nv.rel.action,"",@"SHT_CUDA_RELOCINFO"
	.align	8
	.sectionentsize	8
        /*0000*/ 	.byte	0x73, 0x00, 0x00, 0x00, 0x00, 0x00, 0x00, 0x00, 0x00, 0x00, 0x00, 0x11, 0x25, 0x00, 0x05, 0x36


//--------------------- .nv.constant0.l2norm_fwd_kernel --------------------------
	.section	.nv.constant0.l2norm_fwd_kernel,"a",@progbits
	.align	4
.nv.constant0.l2norm_fwd_kernel:
	.zero		380


//--------------------- .text.l2norm_fwd_kernel   --------------------------
	.section	.text.l2norm_fwd_kernel,"ax",@progbits
	.sectionflags	@"SHF_BARRIERS=1"
	.sectioninfo	@"SHI_REGISTERS=59"
	.align	128
        .global         l2norm_fwd_kernel
        .type           l2norm_fwd_kernel,@function
        .size           l2norm_fwd_kernel,(.L_x_1 - l2norm_fwd_kernel)
        .other          l2norm_fwd_kernel,@"STO_CUDA_ENTRY STV_DEFAULT"
l2norm_fwd_kernel:
.text.l2norm_fwd_kernel:
[----:B------:R-:W-:-:S02]  /*0000*/  MOV R1, c[0x0][0x28] ;  /* 0x00000a0000017a02 */ /* 0x000fc40000000f00 */
[----:B------:R-:W0:Y:S01]  /*0010*/  S2R R2, SR_TID.X ;  /* 0x0000000000027919 */ /* 0x000e220000002100 */
[----:B------:R-:W-:Y:S01]  /*0020*/  CS2R R28, SRZ ;  /* 0x00000000001c7805 */ /* 0x000fe2000001ff00 */
[----:B------:R-:W-:Y:S01]  /*0030*/  CS2R R30, SRZ ;  /* 0x00000000001e7805 */ /* 0x000fe2000001ff00 */
[----:B------:R-:W-:Y:S01]  /*0040*/  ULDC.64 UR4, c[0x0][0x118] ;  /* 0x0000460000047ab9 */ /* 0x000fe20000000a00 */
[----:B------:R-:W1:Y:S01]  /*0050*/  S2R R23, SR_CTAID.X ;  /* 0x0000000000177919 */ /* 0x000e620000002500 */
[----:B------:R-:W-:Y:S01]  /*0060*/  CS2R R12, SRZ ;  /* 0x00000000000c7805 */ /* 0x000fe2000001ff00 */
[----:B------:R-:W-:Y:S01]  /*0070*/  CS2R R14, SRZ ;  /* 0x00000000000e7805 */ /* 0x000fe2000001ff00 */
[----:B0-----:R-:W-:Y:S02]  /*0080*/  SHF.R.U32.HI R16, RZ, 0x4, R2 ;  /* 0x00000004ff107819 */ /* 0x001fe40000011602 */
[----:B------:R-:W-:Y:S02]  /*0090*/  SHF.L.U32 R0, R2, 0x3, RZ ;  /* 0x0000000302007819 */ /* 0x000fe400000006ff */
[----:B-1----:R-:W-:-:S02]  /*00a0*/  SHF.L.U32 R23, R23, 0x3, RZ ;  /* 0x0000000317177819 */ /* 0x002fc400000006ff */
[----:B------:R-:W-:Y:S02]  /*00b0*/  SGXT.U32 R16, R16, 0x1 ;  /* 0x000000011010781a */ /* 0x000fe40000000000 */
[----:B------:R-:W-:Y:S02]  /*00c0*/  LOP3.LUT R8, R0, 0x78, RZ, 0xc0, !PT ;  /* 0x0000007800087812 */ /* 0x000fe400078ec0ff */
[----:B------:R-:W-:Y:S02]  /*00d0*/  LOP3.LUT R21, R23, R16, RZ, 0xfc, !PT ;  /* 0x0000001017157212 */ /* 0x000fe400078efcff */
[----:B------:R-:W-:Y:S01]  /*00e0*/  SHF.R.S32.HI R0, RZ, 0x1f, R23 ;  /* 0x0000001fff007819 */ /* 0x000fe20000011417 */
[----:B------:R-:W-:Y:S01]  /*00f0*/  IMAD.WIDE.U32 R8, R8, 0x2, RZ ;  /* 0x0000000208087825 */ /* 0x000fe200078e00ff */
[C---:B------:R-:W-:Y:S02]  /*0100*/  ISETP.GE.U32.AND P3, PT, R21.reuse, 0x3740, PT ;  /* 0x000037401500780c */ /* 0x040fe40003f66070 */
[----:B------:R-:W-:-:S02]  /*0110*/  SHF.L.U32 R5, R21, 0x8, RZ ;  /* 0x0000000815057819 */ /* 0x000fc400000006ff */
[----:B------:R-:W-:Y:S02]  /*0120*/  LOP3.LUT R3, R23, 0x2, R16, 0xfe, !PT ;  /* 0x0000000217037812 */ /* 0x000fe400078efe10 */
[----:B------:R-:W-:Y:S02]  /*0130*/  SHF.L.U64.HI R21, R21, 0x8, R0 ;  /* 0x0000000815157819 */ /* 0x000fe40000010200 */
[----:B------:R-:W-:Y:S02]  /*0140*/  LOP3.LUT R22, R5, R8, RZ, 0xfc, !PT ;  /* 0x0000000805167212 */ /* 0x000fe400078efcff */
[----:B------:R-:W-:Y:S02]  /*0150*/  ISETP.GE.U32.AND.EX P3, PT, R0, RZ, PT, P3 ;  /* 0x000000ff0000720c */ /* 0x000fe40003f66130 */
[----:B------:R-:W-:Y:S02]  /*0160*/  SHF.L.U32 R17, R3, 0x8, RZ ;  /* 0x0000000803117819 */ /* 0x000fe400000006ff */
[----:B------:R-:W-:-:S02]  /*0170*/  LOP3.LUT R21, R21, R9, RZ, 0xfc, !PT ;  /* 0x0000000915157212 */ /* 0x000fc400078efcff */
[----:B------:R-:W-:Y:S02]  /*0180*/  IADD3 R6, P0, R22, c[0x0][0x160], RZ ;  /* 0x0000580016067a10 */ /* 0x000fe40007f1e0ff */
[C---:B------:R-:W-:Y:S02]  /*0190*/  ISETP.GE.U32.AND P2, PT, R3.reuse, 0x3740, PT ;  /* 0x000037400300780c */ /* 0x040fe40003f46070 */
[----:B------:R-:W-:Y:S02]  /*01a0*/  SHF.L.U64.HI R3, R3, 0x8, R0 ;  /* 0x0000000803037819 */ /* 0x000fe40000010200 */
[----:B------:R-:W-:Y:S02]  /*01b0*/  LOP3.LUT R17, R17, R8, RZ, 0xfc, !PT ;  /* 0x0000000811117212 */ /* 0x000fe400078efcff */
[----:B------:R-:W-:Y:S02]  /*01c0*/  IADD3.X R7, R21, c[0x0][0x164], RZ, P0, !PT ;  /* 0x0000590015077a10 */ /* 0x000fe400007fe4ff */
[----:B------:R-:W-:-:S02]  /*01d0*/  ISETP.GE.U32.AND.EX P2, PT, R0, RZ, PT, P2 ;  /* 0x000000ff0000720c */ /* 0x000fc40003f46120 */
[----:B------:R-:W-:Y:S01]  /*01e0*/  LOP3.LUT R3, R3, R9, RZ, 0xfc, !PT ;  /* 0x0000000903037212 */ /* 0x000fe200078efcff */
[----:B------:R0:W2:Y:S01]  /*01f0*/  @!P3 LDG.E.128 R28, [R6.64] ;  /* 0x00000004061cb981 */ /* 0x0000a2000c1e1d00 */
[----:B------:R-:W-:Y:S02]  /*0200*/  IADD3 R10, P1, R17, c[0x0][0x160], RZ ;  /* 0x00005800110a7a10 */ /* 0x000fe40007f3e0ff */
[----:B------:R-:W-:Y:S02]  /*0210*/  LOP3.LUT R25, R23, 0x4, R16, 0xfe, !PT ;  /* 0x0000000417197812 */ /* 0x000fe400078efe10 */
[----:B------:R-:W-:Y:S02]  /*0220*/  IADD3.X R11, R3, c[0x0][0x164], RZ, P1, !PT ;  /* 0x00005900030b7a10 */ /* 0x000fe40000ffe4ff */
[C---:B------:R-:W-:Y:S02]  /*0230*/  SHF.L.U32 R19, R25.reuse, 0x8, RZ ;  /* 0x0000000819137819 */ /* 0x040fe400000006ff */
[C---:B------:R-:W-:Y:S01]  /*0240*/  ISETP.GE.U32.AND P1, PT, R25.reuse, 0x3740, PT ;  /* 0x000037401900780c */ /* 0x040fe20003f26070 */
[----:B------:R1:W3:Y:S01]  /*0250*/  @!P2 LDG.E.128 R12, [R10.64] ;  /* 0x000000040a0ca981 */ /* 0x0002e2000c1e1d00 */
[----:B------:R-:W-:-:S02]  /*0260*/  SHF.L.U64.HI R25, R25, 0x8, R0 ;  /* 0x0000000819197819 */ /* 0x000fc40000010200 */
[----:B------:R-:W-:Y:S02]  /*0270*/  LOP3.LUT R20, R19, R8, RZ, 0xfc, !PT ;  /* 0x0000000813147212 */ /* 0x000fe400078efcff */
[----:B------:R-:W-:Y:S02]  /*0280*/  ISETP.GE.U32.AND.EX P1, PT, R0, RZ, PT, P1 ;  /* 0x000000ff0000720c */ /* 0x000fe40003f26110 */
[----:B------:R-:W-:Y:S02]  /*0290*/  LOP3.LUT R27, R23, 0x6, R16, 0xfe, !PT ;  /* 0x00000006171b7812 */ /* 0x000fe400078efe10 */
[----:B------:R-:W-:Y:S02]  /*02a0*/  LOP3.LUT R16, R25, R9, RZ, 0xfc, !PT ;  /* 0x0000000919107212 */ /* 0x000fe400078efcff */
[----:B------:R-:W-:Y:S02]  /*02b0*/  IADD3 R32, P4, R20, c[0x0][0x160], RZ ;  /* 0x0000580014207a10 */ /* 0x000fe40007f9e0ff */
[----:B------:R-:W-:-:S02]  /*02c0*/  ISETP.GE.U32.AND P0, PT, R27, 0x3740, PT ;  /* 0x000037401b00780c */ /* 0x000fc40003f06070 */
[C---:B------:R-:W-:Y:S01]  /*02d0*/  SHF.L.U32 R19, R27.reuse, 0x8, RZ ;  /* 0x000000081b137819 */ /* 0x040fe200000006ff */
[----:B------:R-:W-:Y:S01]  /*02e0*/  CS2R R4, SRZ ;  /* 0x0000000000047805 */ /* 0x000fe2000001ff00 */
[----:B0-----:R-:W-:Y:S01]  /*02f0*/  CS2R R6, SRZ ;  /* 0x0000000000067805 */ /* 0x001fe2000001ff00 */
[----:B------:R-:W-:Y:S02]  /*0300*/  IADD3.X R33, R16, c[0x0][0x164], RZ, P4, !PT ;  /* 0x0000590010217a10 */ /* 0x000fe400027fe4ff */
[----:B-1----:R-:W-:Y:S02]  /*0310*/  SHF.L.U64.HI R11, R27, 0x8, R0 ;  /* 0x000000081b0b7819 */ /* 0x002fe40000010200 */
[----:B------:R-:W-:Y:S01]  /*0320*/  LOP3.LUT R19, R19, R8, RZ, 0xfc, !PT ;  /* 0x0000000813137212 */ /* 0x000fe200078efcff */
[----:B------:R3:W4:Y:S01]  /*0330*/  @!P1 LDG.E.128 R4, [R32.64] ;  /* 0x0000000420049981 */ /* 0x000722000c1e1d00 */
[----:B------:R-:W-:Y:S02]  /*0340*/  ISETP.GE.U32.AND.EX P0, PT, R0, RZ, PT, P0 ;  /* 0x000000ff0000720c */ /* 0x000fe40003f06100 */
[----:B------:R-:W-:-:S02]  /*0350*/  LOP3.LUT R18, R11, R9, RZ, 0xfc, !PT ;  /* 0x000000090b127212 */ /* 0x000fc400078efcff */
[----:B------:R-:W-:Y:S01]  /*0360*/  IADD3 R34, P4, R19, c[0x0][0x160], RZ ;  /* 0x0000580013227a10 */ /* 0x000fe20007f9e0ff */
[----:B------:R-:W-:Y:S01]  /*0370*/  CS2R R8, SRZ ;  /* 0x0000000000087805 */ /* 0x000fe2000001ff00 */
[----:B------:R-:W-:Y:S02]  /*0380*/  CS2R R10, SRZ ;  /* 0x00000000000a7805 */ /* 0x000fe4000001ff00 */
[----:B------:R-:W-:-:S05]  /*0390*/  IADD3.X R35, R18, c[0x0][0x164], RZ, P4, !PT ;  /* 0x0000590012237a10 */ /* 0x000fca00027fe4ff */
[----:B------:R0:W5:Y:S01]  /*03a0*/  @!P0 LDG.E.128 R8, [R34.64] ;  /* 0x0000000422088981 */ /* 0x000162000c1e1d00 */
[--C-:B--2---:R-:W-:Y:S02]  /*03b0*/  HADD2.F32 R26, -RZ, R28.reuse.H1_H1 ;  /* 0x3000001cff1a7230 */ /* 0x104fe40000004100 */
[----:B------:R-:W-:-:S03]  /*03c0*/  HADD2.F32 R24, -RZ, R28.H0_H0 ;  /* 0x2000001cff187230 */ /* 0x000fc60000004100 */
[----:B------:R-:W-:Y:S01]  /*03d0*/  FMUL R37, R26, R26 ;  /* 0x0000001a1a257220 */ /* 0x000fe20000400000 */
[----:B------:R-:W-:-:S03]  /*03e0*/  HADD2.F32 R27, -RZ, R29.H0_H0 ;  /* 0x2000001dff1b7230 */ /* 0x000fc60000004100 */
[----:B------:R-:W-:Y:S01]  /*03f0*/  FFMA R40, R24, R24, R37 ;  /* 0x0000001818287223 */ /* 0x000fe20000000025 */
[--C-:B---3--:R-:W-:Y:S02]  /*0400*/  HADD2.F32 R32, -RZ, R12.reuse.H0_H0 ;  /* 0x2000000cff207230 */ /* 0x108fe40000004100 */
[----:B------:R-:W-:Y:S01]  /*0410*/  HADD2.F32 R25, -RZ, R29.H1_H1 ;  /* 0x3000001dff197230 */ /* 0x000fe20000004100 */
[----:B------:R-:W-:Y:S01]  /*0420*/  FFMA R40, R27, R27, R40 ;  /* 0x0000001b1b287223 */ /* 0x000fe20000000028 */
[----:B------:R-:W-:Y:S02]  /*0430*/  HADD2.F32 R12, -RZ, R12.H1_H1 ;  /* 0x3000000cff0c7230 */ /* 0x000fe40000004100 */
[--C-:B------:R-:W-:Y:S01]  /*0440*/  HADD2.F32 R29, -RZ, R30.reuse.H0_H0 ;  /* 0x2000001eff1d7230 */ /* 0x100fe20000004100 */
[----:B------:R-:W-:Y:S02]  /*0450*/  FFMA R40, R25, R25, R40 ;  /* 0x0000001919287223 */ /* 0x000fe40000000028 */
[----:B------:R-:W-:Y:S01]  /*0460*/  FMUL R41, R12, R12 ;  /* 0x0000000c0c297220 */ /* 0x000fe20000400000 */
[----:B------:R-:W-:Y:S01]  /*0470*/  HADD2.F32 R28, -RZ, R30.H1_H1 ;  /* 0x3000001eff1c7230 */ /* 0x000fe20000004100 */
[----:B------:R-:W-:Y:S01]  /*0480*/  FFMA R43, R29, R29, R40 ;  /* 0x0000001d1d2b7223 */ /* 0x000fe20000000028 */
[----:B0-----:R-:W-:Y:S01]  /*0490*/  HADD2.F32 R34, -RZ, R13.H0_H0 ;  /* 0x2000000dff227230 */ /* 0x001fe20000004100 */
[----:B------:R-:W-:Y:S01]  /*04a0*/  FFMA R45, R32, R32, R41 ;  /* 0x00000020202d7223 */ /* 0x000fe20000000029 */
[--C-:B------:R-:W-:Y:S01]  /*04b0*/  HADD2.F32 R30, -RZ, R31.reuse.H1_H1 ;  /* 0x3000001fff1e7230 */ /* 0x100fe20000004100 */
[----:B------:R-:W-:Y:S01]  /*04c0*/  FFMA R42, R28, R28, R43 ;  /* 0x0000001c1c2a7223 */ /* 0x000fe2000000002b */
[----:B------:R-:W-:Y:S01]  /*04d0*/  HADD2.F32 R31, -RZ, R31.H0_H0 ;  /* 0x2000001fff1f7230 */ /* 0x000fe20000004100 */
[----:B------:R-:W-:Y:S01]  /*04e0*/  FFMA R44, R34, R34, R45 ;  /* 0x00000022222c7223 */ /* 0x000fe2000000002d */
[----:B------:R-:W-:-:S02]  /*04f0*/  HADD2.F32 R33, -RZ, R13.H1_H1 ;  /* 0x3000000dff217230 */ /* 0x000fc40000004100 */
[--C-:B----4-:R-:W-:Y:S02]  /*0500*/  HADD2.F32 R38, -RZ, R4.reuse.H1_H1 ;  /* 0x30000004ff267230 */ /* 0x110fe40000004100 */
[----:B------:R-:W-:-:S03]  /*0510*/  HADD2.F32 R36, -RZ, R4.H0_H0 ;  /* 0x20000004ff247230 */ /* 0x000fc60000004100 */
[----:B------:R-:W-:Y:S01]  /*0520*/  FMUL R41, R38, R38 ;  /* 0x0000002626297220 */ /* 0x000fe20000400000 */
[--C-:B------:R-:W-:Y:S02]  /*0530*/  HADD2.F32 R13, -RZ, R14.reuse.H1_H1 ;  /* 0x3000000eff0d7230 */ /* 0x100fe40000004100 */
[--C-:B------:R-:W-:Y:S01]  /*0540*/  HADD2.F32 R37, -RZ, R5.reuse.H1_H1 ;  /* 0x30000005ff257230 */ /* 0x100fe20000004100 */
[----:B------:R-:W-:Y:S01]  /*0550*/  FFMA R46, R36, R36, R41 ;  /* 0x00000024242e7223 */ /* 0x000fe20000000029 */
[----:B------:R-:W-:Y:S01]  /*0560*/  HADD2.F32 R14, -RZ, R14.H0_H0 ;  /* 0x2000000eff0e7230 */ /* 0x000fe20000004100 */
[----:B------:R-:W-:Y:S01]  /*0570*/  FFMA R45, R33, R33, R44 ;  /* 0x00000021212d7223 */ /* 0x000fe2000000002c */
[----:B------:R-:W-:Y:S01]  /*0580*/  HADD2.F32 R5, -RZ, R5.H0_H0 ;  /* 0x20000005ff057230 */ /* 0x000fe20000004100 */
[----:B------:R-:W-:Y:S01]  /*0590*/  FFMA R43, R31, R31, R42 ;  /* 0x0000001f1f2b7223 */ /* 0x000fe2000000002a */
[--C-:B-----5:R-:W-:Y:S02]  /*05a0*/  HADD2.F32 R4, -RZ, R8.reuse.H0_H0 ;  /* 0x20000008ff047230 */ /* 0x120fe40000004100 */
[----:B------:R-:W-:Y:S01]  /*05b0*/  HADD2.F32 R8, -RZ, R8.H1_H1 ;  /* 0x30000008ff087230 */ /* 0x000fe20000004100 */
[----:B------:R-:W-:Y:S01]  /*05c0*/  FFMA R46, R5, R5, R46 ;  /* 0x00000005052e7223 */ /* 0x000fe2000000002e */
[----:B------:R-:W-:Y:S01]  /*05d0*/  FFMA R42, R14, R14, R45 ;  /* 0x0000000e0e2a7223 */ /* 0x000fe2000000002d */
[----:B------:R-:W-:Y:S01]  /*05e0*/  FFMA R44, R30, R30, R43 ;  /* 0x0000001e1e2c7223 */ /* 0x000fe2000000002b */
[--C-:B------:R-:W-:Y:S01]  /*05f0*/  HADD2.F32 R35, -RZ, R15.reuse.H1_H1 ;  /* 0x3000000fff237230 */ /* 0x100fe20000004100 */
[----:B------:R-:W-:Y:S01]  /*0600*/  FMUL R41, R8, R8 ;  /* 0x0000000808297220 */ /* 0x000fe20000400000 */
[--C-:B------:R-:W-:Y:S01]  /*0610*/  HADD2.F32 R39, -RZ, R6.reuse.H1_H1 ;  /* 0x30000006ff277230 */ /* 0x100fe20000004100 */
[----:B------:R-:W-:Y:S01]  /*0620*/  FFMA R45, R37, R37, R46 ;  /* 0x00000025252d7223 */ /* 0x000fe2000000002e */
[----:B------:R-:W-:Y:S01]  /*0630*/  HADD2.F32 R15, -RZ, R15.H0_H0 ;  /* 0x2000000fff0f7230 */ /* 0x000fe20000004100 */
[----:B------:R-:W-:Y:S01]  /*0640*/  FFMA R42, R13, R13, R42 ;  /* 0x0000000d0d2a7223 */ /* 0x000fe2000000002a */
[----:B------:R-:W-:Y:S01]  /*0650*/  HADD2.F32 R6, -RZ, R6.H0_H0 ;  /* 0x20000006ff067230 */ /* 0x000fe20000004100 */
[----:B------:R-:W0:Y:S01]  /*0660*/  SHFL.BFLY PT, R49, R44, 0x8, 0x1f ;  /* 0x0d001f002c317f89 */ /* 0x000e2200000e0000 */
[--C-:B------:R-:W-:Y:S01]  /*0670*/  HADD2.F32 R40, -RZ, R9.reuse.H1_H1 ;  /* 0x30000009ff287230 */ /* 0x100fe20000004100 */
[----:B------:R-:W-:Y:S01]  /*0680*/  FFMA R48, R4, R4, R41 ;  /* 0x0000000404307223 */ /* 0x000fe20000000029 */
[----:B------:R-:W-:Y:S01]  /*0690*/  HADD2.F32 R9, -RZ, R9.H0_H0 ;  /* 0x20000009ff097230 */ /* 0x000fe20000004100 */
[----:B------:R-:W-:Y:S01]  /*06a0*/  FFMA R46, R6, R6, R45 ;  /* 0x00000006062e7223 */ /* 0x000fe2000000002d */
[----:B------:R-:W-:Y:S01]  /*06b0*/  FFMA R42, R15, R15, R42 ;  /* 0x0000000f0f2a7223 */ /* 0x000fe2000000002a */
[----:B------:R-:W-:-:S02]  /*06c0*/  HADD2.F32 R41, -RZ, R7.H0_H0 ;  /* 0x20000007ff297230 */ /* 0x000fc40000004100 */
[----:B------:R-:W-:Y:S01]  /*06d0*/  FFMA R47, R9, R9, R48 ;  /* 0x00000009092f7223 */ /* 0x000fe20000000030 */
[----:B------:R-:W-:Y:S01]  /*06e0*/  FFMA R46, R39, R39, R46 ;  /* 0x00000027272e7223 */ /* 0x000fe2000000002e */
[----:B------:R-:W-:Y:S01]  /*06f0*/  FFMA R45, R35, R35, R42 ;  /* 0x00000023232d7223 */ /* 0x000fe2000000002a */
[----:B------:R-:W-:Y:S01]  /*0700*/  HADD2.F32 R43, -RZ, R7.H1_H1 ;  /* 0x30000007ff2b7230 */ /* 0x000fe20000004100 */
[----:B------:R-:W-:Y:S01]  /*0710*/  FFMA R42, R40, R40, R47 ;  /* 0x00000028282a7223 */ /* 0x000fe2000000002f */
[--C-:B------:R-:W-:Y:S01]  /*0720*/  HADD2.F32 R7, -RZ, R10.reuse.H0_H0 ;  /* 0x2000000aff077230 */ /* 0x100fe20000004100 */
[----:B------:R-:W-:Y:S01]  /*0730*/  FFMA R46, R41, R41, R46 ;  /* 0x00000029292e7223 */ /* 0x000fe2000000002e */
[----:B------:R-:W1:Y:S01]  /*0740*/  SHFL.BFLY PT, R50, R45, 0x8, 0x1f ;  /* 0x0d001f002d327f89 */ /* 0x000e6200000e0000 */
[----:B------:R-:W-:Y:S02]  /*0750*/  HADD2.F32 R10, -RZ, R10.H1_H1 ;  /* 0x3000000aff0a7230 */ /* 0x000fe40000004100 */
[----:B------:R-:W-:Y:S01]  /*0760*/  FFMA R47, R7, R7, R42 ;  /* 0x00000007072f7223 */ /* 0x000fe2000000002a */
[----:B------:R-:W-:Y:S01]  /*0770*/  FFMA R46, R43, R43, R46 ;  /* 0x0000002b2b2e7223 */ /* 0x000fe2000000002e */
[----:B------:R-:W-:-:S02]  /*0780*/  HADD2.F32 R42, -RZ, R11.H0_H0 ;  /* 0x2000000bff2a7230 */ /* 0x000fc40000004100 */
[----:B------:R-:W-:Y:S01]  /*0790*/  FFMA R47, R10, R10, R47 ;  /* 0x0000000a0a2f7223 */ /* 0x000fe2000000002f */
[----:B------:R-:W-:Y:S01]  /*07a0*/  HADD2.F32 R11, -RZ, R11.H1_H1 ;  /* 0x3000000bff0b7230 */ /* 0x000fe20000004100 */
[----:B------:R-:W2:Y:S02]  /*07b0*/  SHFL.BFLY PT, R51, R46, 0x8, 0x1f ;  /* 0x0d001f002e337f89 */ /* 0x000ea400000e0000 */
[----:B------:R-:W-:Y:S01]  /*07c0*/  FFMA R48, R42, R42, R47 ;  /* 0x0000002a2a307223 */ /* 0x000fe2000000002f */
[----:B0-----:R-:W-:-:S03]  /*07d0*/  FADD R49, R44, R49 ;  /* 0x000000312c317221 */ /* 0x001fc60000000000 */
[----:B------:R-:W-:Y:S02]  /*07e0*/  FFMA R48, R11, R11, R48 ;  /* 0x0000000b0b307223 */ /* 0x000fe40000000030 */
[----:B------:R-:W0:Y:S04]  /*07f0*/  SHFL.BFLY PT, R44, R49, 0x4, 0x1f ;  /* 0x0c801f00312c7f89 */ /* 0x000e2800000e0000 */
[----:B------:R-:W3:Y:S01]  /*0800*/  SHFL.BFLY PT, R53, R48, 0x8, 0x1f ;  /* 0x0d001f0030357f89 */ /* 0x000ee200000e0000 */
[----:B-1----:R-:W-:-:S05]  /*0810*/  FADD R50, R45, R50 ;  /* 0x000000322d327221 */ /* 0x002fca0000000000 */
[----:B------:R-:W1:Y:S01]  /*0820*/  SHFL.BFLY PT, R47, R50, 0x4, 0x1f ;  /* 0x0c801f00322f7f89 */ /* 0x000e6200000e0000 */
[----:B--2---:R-:W-:-:S05]  /*0830*/  FADD R51, R46, R51 ;  /* 0x000000332e337221 */ /* 0x004fca0000000000 */
[----:B------:R-:W2:Y:S01]  /*0840*/  SHFL.BFLY PT, R54, R51, 0x4, 0x1f ;  /* 0x0c801f0033367f89 */ /* 0x000ea200000e0000 */
[----:B0-----:R-:W-:Y:S01]  /*0850*/  FADD R44, R49, R44 ;  /* 0x0000002c312c7221 */ /* 0x001fe20000000000 */
[----:B---3--:R-:W-:-:S04]  /*0860*/  FADD R55, R48, R53 ;  /* 0x0000003530377221 */ /* 0x008fc80000000000 */
        /* <DEDUP_REMOVED lines=15> */
[----:B---3--:R-:W-:-:S03]  /*0960*/  FADD R51, R48, R51 ;  /* 0x0000003330337221 */ /* 0x008fc60000000000 */
[----:B------:R-:W-:Y:S02]  /*0970*/  FADD R47, R46, c[0x0][0x178] ;  /* 0x00005e002e2f7621 */ /* 0x000fe40000000000 */
[----:B------:R-:W0:Y:S04]  /*0980*/  SHFL.BFLY PT, R46, R51, 0x1, 0x1f ;  /* 0x0c201f00332e7f89 */ /* 0x000e2800000e0000 */
[----:B------:R-:W3:Y:S01]  /*0990*/  MUFU.SQRT R47, R47 ;  /* 0x0000002f002f7308 */ /* 0x000ee20000002000 */
[----:B-1----:R-:W-:-:S04]  /*09a0*/  FADD R49, R52, R49 ;  /* 0x0000003134317221 */ /* 0x002fc80000000000 */
[----:B------:R-:W-:Y:S01]  /*09b0*/  FADD R49, R49, c[0x0][0x178] ;  /* 0x00005e0031317621 */ /* 0x000fe20000000000 */
[----:B--2---:R-:W-:-:S05]  /*09c0*/  FADD R44, R53, R44 ;  /* 0x0000002c352c7221 */ /* 0x004fca0000000000 */
[----:B------:R-:W1:Y:S01]  /*09d0*/  MUFU.SQRT R49, R49 ;  /* 0x0000003100317308 */ /* 0x000e620000002000 */
[----:B------:R-:W-:Y:S01]  /*09e0*/  FADD R44, R44, c[0x0][0x178] ;  /* 0x00005e002c2c7621 */ /* 0x000fe20000000000 */
[----:B---3--:R-:W-:-:S06]  /*09f0*/  FSETP.GT.AND P5, PT, R47, 8.50705917302346158658e+37, PT ;  /* 0x7e8000002f00780b */ /* 0x008fcc0003fa4000 */
[----:B------:R-:W2:Y:S01]  /*0a00*/  MUFU.SQRT R44, R44 ;  /* 0x0000002c002c7308 */ /* 0x000ea20000002000 */
[----:B------:R-:W-:Y:S01]  /*0a10*/  FSETP.GEU.AND P6, PT, R47, 1.175494350822287508e-38, PT ;  /* 0x008000002f00780b */ /* 0x000fe20003fce000 */
[----:B0-----:R-:W-:Y:S01]  /*0a20*/  FADD R46, R51, R46 ;  /* 0x0000002e332e7221 */ /* 0x001fe20000000000 */
[----:B------:R-:W-:-:S03]  /*0a30*/  MOV R52, 0x3e800000 ;  /* 0x3e80000000347802 */ /* 0x000fc60000000f00 */
[----:B------:R-:W-:Y:S01]  /*0a40*/  FADD R46, R46, c[0x0][0x178] ;  /* 0x00005e002e2e7621 */ /* 0x000fe20000000000 */
[----:B-1----:R-:W-:Y:S02]  /*0a50*/  FSETP.GT.AND P4, PT, R49, 8.50705917302346158658e+37, PT ;  /* 0x7e8000003100780b */ /* 0x002fe40003f84000 */
[----:B------:R-:W-:Y:S01]  /*0a60*/  FSEL R48, R52, 1, P5 ;  /* 0x3f80000034307808 */ /* 0x000fe20002800000 */
[----:B------:R-:W-:Y:S02]  /*0a70*/  @P5 FMUL R47, R47, 0.25 ;  /* 0x3e8000002f2f5820 */ /* 0x000fe40000400000 */
[----:B------:R-:W0:Y:S01]  /*0a80*/  MUFU.SQRT R46, R46 ;  /* 0x0000002e002e7308 */ /* 0x000e220000002000 */
[----:B------:R-:W-:Y:S01]  /*0a90*/  FSETP.GEU.AND P5, PT, R49, 1.175494350822287508e-38, PT ;  /* 0x008000003100780b */ /* 0x000fe20003fae000 */
[----:B------:R-:W-:Y:S01]  /*0aa0*/  @!P6 FMUL R47, R47, 16777216 ;  /* 0x4b8000002f2fe820 */ /* 0x000fe20000400000 */
[----:B------:R-:W-:Y:S01]  /*0ab0*/  @!P6 FMUL R48, R48, 16777216 ;  /* 0x4b8000003030e820 */ /* 0x000fe20000400000 */
[----:B--2---:R-:W-:-:S02]  /*0ac0*/  FSETP.GT.AND P6, PT, R44, 8.50705917302346158658e+37, PT ;  /* 0x7e8000002c00780b */ /* 0x004fc40003fc4000 */
[----:B------:R-:W-:Y:S02]  /*0ad0*/  FSEL R50, R52, 1, P4 ;  /* 0x3f80000034327808 */ /* 0x000fe40002000000 */
[----:B------:R-:W-:Y:S01]  /*0ae0*/  @P4 FMUL R49, R49, 0.25 ;  /* 0x3e80000031314820 */ /* 0x000fe20000400000 */
[----:B------:R-:W-:-:S05]  /*0af0*/  FSETP.GEU.AND P4, PT, R44, 1.175494350822287508e-38, PT ;  /* 0x008000002c00780b */ /* 0x000fca0003f8e000 */
[----:B------:R-:W-:Y:S01]  /*0b00*/  @!P5 FMUL R49, R49, 16777216 ;  /* 0x4b8000003131d820 */ /* 0x000fe20000400000 */
[----:B------:R-:W-:Y:S01]  /*0b10*/  @!P5 FMUL R50, R50, 16777216 ;  /* 0x4b8000003232d820 */ /* 0x000fe20000400000 */
[----:B0-----:R-:W-:Y:S01]  /*0b20*/  FSETP.GT.AND P5, PT, R46, 8.50705917302346158658e+37, PT ;  /* 0x7e8000002e00780b */ /* 0x001fe20003fa4000 */
[----:B------:R-:W-:Y:S01]  /*0b30*/  @P6 FMUL R44, R44, 0.25 ;  /* 0x3e8000002c2c6820 */ /* 0x000fe20000400000 */
[----:B------:R-:W-:Y:S02]  /*0b40*/  FSEL R45, R52, 1, P6 ;  /* 0x3f800000342d7808 */ /* 0x000fe40003000000 */
[----:B------:R-:W-:Y:S02]  /*0b50*/  FSETP.GEU.AND P6, PT, R46, 1.175494350822287508e-38, PT ;  /* 0x008000002e00780b */ /* 0x000fe40003fce000 */
[----:B------:R-:W-:Y:S01]  /*0b60*/  LOP3.LUT R53, R23, 0x7, R2, 0xf8, !PT ;  /* 0x0000000717357812 */ /* 0x000fe200078ef802 */
[----:B------:R-:W-:Y:S01]  /*0b70*/  @!P4 FMUL R44, R44, 16777216 ;  /* 0x4b8000002c2cc820 */ /* 0x000fe20000400000 */
[----:B------:R-:W-:Y:S01]  /*0b80*/  @!P4 FMUL R45, R45, 16777216 ;  /* 0x4b8000002d2dc820 */ /* 0x000fe20000400000 */
[----:B------:R-:W0:Y:S01]  /*0b90*/  MUFU.RCP R47, R47 ;  /* 0x0000002f002f7308 */ /* 0x000e220000001000 */
[----:B------:R-:W-:-:S03]  /*0ba0*/  ISETP.GE.U32.AND P4, PT, R53, 0x3740, PT ;  /* 0x000037403500780c */ /* 0x000fc60003f86070 */
[----:B------:R-:W-:Y:S01]  /*0bb0*/  @P5 FMUL R46, R46, 0.25 ;  /* 0x3e8000002e2e5820 */ /* 0x000fe20000400000 */
[----:B------:R-:W-:-:S03]  /*0bc0*/  LOP3.LUT R23, R2, 0x1f, RZ, 0xc0, !PT ;  /* 0x0000001f02177812 */ /* 0x000fc600078ec0ff */
[----:B------:R-:W-:Y:S01]  /*0bd0*/  @!P6 FMUL R46, R46, 16777216 ;  /* 0x4b8000002e2ee820 */ /* 0x000fe20000400000 */
[----:B------:R-:W-:Y:S01]  /*0be0*/  ISETP.GE.U32.AND.EX P4, PT, R0, RZ, PT, P4 ;  /* 0x000000ff0000720c */ /* 0x000fe20003f86140 */
[----:B------:R-:W1:Y:S03]  /*0bf0*/  MUFU.RCP R49, R49 ;  /* 0x0000003100317308 */ /* 0x000e660000001000 */
[----:B------:R-:W-:Y:S02]  /*0c00*/  ISETP.LT.U32.AND P4, PT, R23, 0x8, !P4 ;  /* 0x000000081700780c */ /* 0x000fe40006781070 */
[----:B------:R-:W-:-:S03]  /*0c10*/  SHF.R.U32.HI R23, RZ, 0x2, R2 ;  /* 0x00000002ff177819 */ /* 0x000fc60000011602 */
[----:B------:R-:W2:Y:S01]  /*0c20*/  MUFU.RCP R46, R46 ;  /* 0x0000002e002e7308 */ /* 0x000ea20000001000 */
[----:B------:R-:W-:Y:S02]  /*0c30*/  LOP3.LUT R51, R23, 0x4, RZ, 0xc0, !PT ;  /* 0x0000000417337812 */ /* 0x000fe400078ec0ff */
[----:B------:R-:W-:-:S05]  /*0c40*/  FSEL R23, R52, 1, P5 ;  /* 0x3f80000034177808 */ /* 0x000fca0002800000 */
[----:B------:R-:W3:Y:S01]  /*0c50*/  MUFU.RCP R44, R44 ;  /* 0x0000002c002c7308 */ /* 0x000ee20000001000 */
[----:B0-----:R-:W-:Y:S01]  /*0c60*/  FMUL R54, R47, R48 ;  /* 0x000000302f367220 */ /* 0x001fe20000400000 */
[----:B------:R-:W-:Y:S01]  /*0c70*/  @!P6 FMUL R23, R23, 16777216 ;  /* 0x4b8000001717e820 */ /* 0x000fe20000400000 */
[----:B-1----:R-:W-:Y:S01]  /*0c80*/  FMUL R56, R49, R50 ;  /* 0x0000003231387220 */ /* 0x002fe20000400000 */
[----:B------:R-:W-:Y:S01]  /*0c90*/  IADD3 R22, P5, R22, c[0x0][0x168], RZ ;  /* 0x00005a0016167a10 */ /* 0x000fe20007fbe0ff */
[-C--:B------:R-:W-:Y:S01]  /*0ca0*/  FMUL R47, R26, R54.reuse ;  /* 0x000000361a2f7220 */ /* 0x080fe20000400000 */
[-C--:B------:R-:W-:Y:S01]  /*0cb0*/  FMUL R24, R24, R54.reuse ;  /* 0x0000003618187220 */ /* 0x080fe20000400000 */
[-C--:B------:R-:W-:Y:S01]  /*0cc0*/  FMUL R27, R27, R54.reuse ;  /* 0x000000361b1b7220 */ /* 0x080fe20000400000 */
[-C--:B------:R-:W-:Y:S01]  /*0cd0*/  FMUL R26, R25, R54.reuse ;  /* 0x00000036191a7220 */ /* 0x080fe20000400000 */
[-C--:B------:R-:W-:Y:S01]  /*0ce0*/  FMUL R29, R29, R54.reuse ;  /* 0x000000361d1d7220 */ /* 0x080fe20000400000 */
[-C--:B------:R-:W-:Y:S01]  /*0cf0*/  FMUL R28, R28, R54.reuse ;  /* 0x000000361c1c7220 */ /* 0x080fe20000400000 */
[-C--:B------:R-:W-:Y:S01]  /*0d00*/  FMUL R31, R31, R54.reuse ;  /* 0x000000361f1f7220 */ /* 0x080fe20000400000 */
[----:B------:R-:W-:Y:S01]  /*0d10*/  FMUL R30, R30, R54 ;  /* 0x000000361e1e7220 */ /* 0x000fe20000400000 */
[----:B--2---:R-:W-:Y:S01]  /*0d20*/  FMUL R55, R46, R23 ;  /* 0x000000172e377220 */ /* 0x004fe20000400000 */
[-C--:B------:R-:W-:Y:S01]  /*0d30*/  FMUL R25, R12, R56.reuse ;  /* 0x000000380c197220 */ /* 0x080fe20000400000 */
[-C--:B------:R-:W-:Y:S01]  /*0d40*/  FMUL R48, R15, R56.reuse ;  /* 0x000000380f307220 */ /* 0x080fe20000400000 */
[----:B---3--:R-:W-:Y:S01]  /*0d50*/  FMUL R52, R44, R45 ;  /* 0x0000002d2c347220 */ /* 0x008fe20000400000 */
[-C--:B------:R-:W-:Y:S01]  /*0d60*/  FMUL R44, R14, R56.reuse ;  /* 0x000000380e2c7220 */ /* 0x080fe20000400000 */
[----:B------:R-:W-:Y:S01]  /*0d70*/  FMUL R45, R13, R56 ;  /* 0x000000380d2d7220 */ /* 0x000fe20000400000 */
[----:B------:R-:W-:Y:S01]  /*0d80*/  IADD3.X R23, R21, c[0x0][0x16c], RZ, P5, !PT ;  /* 0x00005b0015177a10 */ /* 0x000fe20002ffe4ff */
[-C--:B------:R-:W-:Y:S01]  /*0d90*/  FMUL R21, R4, R55.reuse ;  /* 0x0000003704157220 */ /* 0x080fe20000400000 */
[----:B------:R-:W-:Y:S01]  /*0da0*/  F2FP.PACK_AB R12, R47, R24 ;  /* 0x000000182f0c723e */ /* 0x000fe200000000ff */
[----:B------:R-:W-:Y:S01]  /*0db0*/  FMUL R8, R8, R55 ;  /* 0x0000003708087220 */ /* 0x000fe20000400000 */
[----:B------:R-:W-:-:S02]  /*0dc0*/  F2FP.PACK_AB R13, R26, R27 ;  /* 0x0000001b1a0d723e */ /* 0x000fc400000000ff */
[----:B------:R-:W-:Y:S02]  /*0dd0*/  F2FP.PACK_AB R14, R28, R29 ;  /* 0x0000001d1c0e723e */ /* 0x000fe400000000ff */
[----:B------:R-:W-:Y:S01]  /*0de0*/  F2FP.PACK_AB R15, R30, R31 ;  /* 0x0000001f1e0f723e */ /* 0x000fe200000000ff */
[-C--:B------:R-:W-:Y:S01]  /*0df0*/  FMUL R49, R38, R52.reuse ;  /* 0x0000003426317220 */ /* 0x080fe20000400000 */
[-C--:B------:R-:W-:Y:S01]  /*0e00*/  FMUL R38, R5, R52.reuse ;  /* 0x0000003405267220 */ /* 0x080fe20000400000 */
[----:B------:R-:W-:Y:S01]  /*0e10*/  FMUL R37, R37, R52 ;  /* 0x0000003425257220 */ /* 0x000fe20000400000 */
[-C--:B------:R-:W-:Y:S01]  /*0e20*/  FMUL R9, R9, R55.reuse ;  /* 0x0000003709097220 */ /* 0x080fe20000400000 */
[----:B------:R-:W-:Y:S01]  /*0e30*/  FMUL R40, R40, R55 ;  /* 0x0000003728287220 */ /* 0x000fe20000400000 */
[-C--:B------:R-:W-:Y:S01]  /*0e40*/  FMUL R32, R32, R56.reuse ;  /* 0x0000003820207220 */ /* 0x080fe20000400000 */
[-C--:B------:R-:W-:Y:S01]  /*0e50*/  FMUL R34, R34, R56.reuse ;  /* 0x0000003822227220 */ /* 0x080fe20000400000 */
[-C--:B------:R-:W-:Y:S01]  /*0e60*/  FMUL R33, R33, R56.reuse ;  /* 0x0000003821217220 */ /* 0x080fe20000400000 */
[----:B------:R-:W-:Y:S01]  /*0e70*/  FMUL R35, R35, R56 ;  /* 0x0000003823237220 */ /* 0x000fe20000400000 */
[-C--:B------:R-:W-:Y:S01]  /*0e80*/  FMUL R46, R6, R52.reuse ;  /* 0x00000034062e7220 */ /* 0x080fe20000400000 */
[-C--:B------:R-:W-:Y:S01]  /*0e90*/  FMUL R39, R39, R52.reuse ;  /* 0x0000003427277220 */ /* 0x080fe20000400000 */
[----:B------:R-:W-:Y:S01]  /*0ea0*/  @!P3 STG.E.128 [R22.64], R12 ;  /* 0x0000000c1600b986 */ /* 0x000fe2000c101d04 */
[----:B------:R-:W-:Y:S01]  /*0eb0*/  F2FP.PACK_AB R28, R8, R21 ;  /* 0x00000015081c723e */ /* 0x000fe200000000ff */
[-C--:B------:R-:W-:Y:S01]  /*0ec0*/  FMUL R36, R36, R52.reuse ;  /* 0x0000003424247220 */ /* 0x080fe20000400000 */
[-C--:B------:R-:W-:Y:S01]  /*0ed0*/  FMUL R41, R41, R52.reuse ;  /* 0x0000003429297220 */ /* 0x080fe20000400000 */
[----:B------:R-:W-:Y:S01]  /*0ee0*/  FMUL R50, R43, R52 ;  /* 0x000000342b327220 */ /* 0x000fe20000400000 */
[-C--:B------:R-:W-:Y:S01]  /*0ef0*/  FMUL R42, R42, R55.reuse ;  /* 0x000000372a2a7220 */ /* 0x080fe20000400000 */
[-C--:B------:R-:W-:Y:S01]  /*0f00*/  FMUL R11, R11, R55.reuse ;  /* 0x000000370b0b7220 */ /* 0x080fe20000400000 */
[----:B------:R-:W-:Y:S01]  /*0f10*/  IADD3 R8, P3, R17, c[0x0][0x168], RZ ;  /* 0x00005a0011087a10 */ /* 0x000fe20007f7e0ff */
[-C--:B------:R-:W-:Y:S01]  /*0f20*/  FMUL R24, R7, R55.reuse ;  /* 0x0000003707187220 */ /* 0x080fe20000400000 */
[----:B------:R-:W-:Y:S01]  /*0f30*/  FMUL R27, R10, R55 ;  /* 0x000000370a1b7220 */ /* 0x000fe20000400000 */
[----:B------:R-:W-:-:S02]  /*0f40*/  IADD3 R20, P5, R20, c[0x0][0x168], RZ ;  /* 0x00005a0014147a10 */ /* 0x000fc40007fbe0ff */
[----:B------:R-:W-:Y:S02]  /*0f50*/  IADD3 R10, P6, R19, c[0x0][0x168], RZ ;  /* 0x00005a00130a7a10 */ /* 0x000fe40007fde0ff */
[----:B------:R-:W-:Y:S02]  /*0f60*/  F2FP.PACK_AB R37, R37, R38 ;  /* 0x000000262525723e */ /* 0x000fe400000000ff */
[----:B------:R-:W-:Y:S02]  /*0f70*/  F2FP.PACK_AB R29, R40, R9 ;  /* 0x00000009281d723e */ /* 0x000fe400000000ff */
[----:B------:R-:W-:Y:S02]  /*0f80*/  F2FP.PACK_AB R4, R25, R32 ;  /* 0x000000201904723e */ /* 0x000fe400000000ff */
[----:B------:R-:W-:Y:S02]  /*0f90*/  F2FP.PACK_AB R5, R33, R34 ;  /* 0x000000222105723e */ /* 0x000fe400000000ff */
[----:B------:R-:W-:-:S02]  /*0fa0*/  F2FP.PACK_AB R6, R45, R44 ;  /* 0x0000002c2d06723e */ /* 0x000fc400000000ff */
[----:B------:R-:W-:Y:S02]  /*0fb0*/  F2FP.PACK_AB R7, R35, R48 ;  /* 0x000000302307723e */ /* 0x000fe400000000ff */
[----:B------:R-:W-:Y:S02]  /*0fc0*/  F2FP.PACK_AB R38, R39, R46 ;  /* 0x0000002e2726723e */ /* 0x000fe400000000ff */
[----:B------:R-:W-:Y:S02]  /*0fd0*/  IADD3.X R9, R3, c[0x0][0x16c], RZ, P3, !PT ;  /* 0x00005b0003097a10 */ /* 0x000fe40001ffe4ff */
[----:B------:R-:W-:Y:S02]  /*0fe0*/  F2FP.PACK_AB R36, R49, R36 ;  /* 0x000000243124723e */ /* 0x000fe400000000ff */
[----:B------:R-:W-:Y:S02]  /*0ff0*/  F2FP.PACK_AB R39, R50, R41 ;  /* 0x000000293227723e */ /* 0x000fe400000000ff */
[----:B------:R-:W-:-:S02]  /*1000*/  IADD3.X R21, R16, c[0x0][0x16c], RZ, P5, !PT ;  /* 0x00005b0010157a10 */ /* 0x000fc40002ffe4ff */
[----:B------:R-:W-:Y:S02]  /*1010*/  F2FP.PACK_AB R31, R11, R42 ;  /* 0x0000002a0b1f723e */ /* 0x000fe400000000ff */
[----:B------:R-:W-:Y:S02]  /*1020*/  F2FP.PACK_AB R30, R27, R24 ;  /* 0x000000181b1e723e */ /* 0x000fe400000000ff */
[----:B------:R-:W-:Y:S01]  /*1030*/  IADD3.X R11, R18, c[0x0][0x16c], RZ, P6, !PT ;  /* 0x00005b00120b7a10 */ /* 0x000fe200037fe4ff */
[----:B------:R-:W-:Y:S04]  /*1040*/  @!P2 STG.E.128 [R8.64], R4 ;  /* 0x000000040800a986 */ /* 0x000fe8000c101d04 */
[----:B------:R-:W-:Y:S04]  /*1050*/  @!P1 STG.E.128 [R20.64], R36 ;  /* 0x0000002414009986 */ /* 0x000fe8000c101d04 */
[----:B------:R-:W-:Y:S04]  /*1060*/  STS [R51], R54 ;  /* 0x0000003633007388 */ /* 0x000fe80000000800 */
[----:B------:R-:W-:Y:S04]  /*1070*/  STS [R51+0x8], R56 ;  /* 0x0000083833007388 */ /* 0x000fe80000000800 */
[----:B------:R-:W-:Y:S04]  /*1080*/  STS [R51+0x10], R52 ;  /* 0x0000103433007388 */ /* 0x000fe80000000800 */
[----:B------:R-:W-:Y:S04]  /*1090*/  STS [R51+0x18], R55 ;  /* 0x0000183733007388 */ /* 0x000fe80000000800 */
[----:B------:R-:W-:Y:S04]  /*10a0*/  @!P0 STG.E.128 [R10.64], R28 ;  /* 0x0000001c0a008986 */ /* 0x000fe8000c101d04 */
[----:B------:R-:W-:Y:S06]  /*10b0*/  BAR.SYNC 0x0 ;  /* 0x0000000000007b1d */ /* 0x000fec0000000000 */
[----:B------:R-:W-:Y:S05]  /*10c0*/  @!P4 EXIT ;  /* 0x000000000000c94d */ /* 0x000fea0003800000 */
[----:B------:R-:W-:Y:S02]  /*10d0*/  LOP3.LUT R4, R2, 0x7, RZ, 0xc0, !PT ;  /* 0x0000000702047812 */ /* 0x000fe400078ec0ff */
[----:B------:R-:W-:-:S03]  /*10e0*/  LEA R2, P0, R53, c[0x0][0x170], 0x2 ;  /* 0x00005c0035027a11 */ /* 0x000fc600078010ff */
[----:B------:R-:W0:Y:S01]  /*10f0*/  LDS R5, [R4.X4] ;  /* 0x0000000004057984 */ /* 0x000e220000004800 */
[----:B------:R-:W-:-:S05]  /*1100*/  LEA.HI.X R3, R53, c[0x0][0x174], R0, 0x2, P0 ;  /* 0x00005d0035037a11 */ /* 0x000fca00000f1400 */
[----:B0-----:R-:W-:Y:S01]  /*1110*/  STG.E [R2.64], R5 ;  /* 0x0000000502007986 */ /* 0x001fe2000c101904 */
[----:B------:R-:W-:Y:S05]  /*1120*/  EXIT ;  /* 0x000000000000794d */ /* 0x000fea0003800000 */
.L_x_0:
[----:B------:R-:W-:-:S00]  /*1130*/  BRA `(.L_x_0) ;  /* 0xfffffff000007947 */ /* 0x000fc0000383ffff */
[----:B------:R-:W-:-:S00]  /*1140*/  NOP ;  /* 0x0000000000007918 */ /* 0x000fc00000000000 */
        /* <DEDUP_REMOVED lines=11> */
.L_x_1:


//--------------------- .nv.global.init           --------------------------
	.section	.nv.global.init,"aw",@progbits
.nv.global.init:
	.type		_$_str,@object
	.size		_$_str,(_$_str_$_2 - _$_str)
_$_str:
        /*0000*/ 	.byte	0x5f, 0x5f, 0x43, 0x55, 0x44, 0x41, 0x5f, 0x46, 0x54, 0x5a, 0x00
	.type		_$_str_$_2,@object
	.size		_$_str_$_2,(.L_1 - _$_str_$_2)
_$_str_$_2:
        /*000b*/ 	.byte	0x5f, 0x5f, 0x43, 0x55, 0x44, 0x41, 0x5f, 0x50, 0x52, 0x45, 0x43, 0x5f, 0x53, 0x51, 0x52, 0x54
        /*001b*/ 	.byte	0x00
.L_1:


//--------------------- .nv.shared.l2norm_fwd_kernel --------------------------
	.section	.nv.shared.l2norm_fwd_kernel,"aw",@nobits
	.align	16
